//
// Generated by NVIDIA NVVM Compiler
//
// Compiler Build ID: CL-36424714
// Cuda compilation tools, release 13.0, V13.0.88
// Based on NVVM 20.0.0
//

.version 9.0
.target sm_100
.address_size 64

	// .globl	_Z9vectorAddPKfS0_Pfi
.extern .func  (.param .b32 func_retval0) vprintf
(
	.param .b64 vprintf_param_0,
	.param .b64 vprintf_param_1
)
;
.global .align 1 .b8 $str[89] = {116, 104, 114, 101, 97, 100, 73, 100, 120, 58, 40, 37, 100, 44, 32, 37, 100, 44, 32, 37, 100, 41, 32, 98, 108, 111, 99, 107, 73, 100, 120, 58, 40, 37, 100, 44, 32, 37, 100, 44, 32, 37, 100, 41, 32, 98, 108, 111, 99, 107, 68, 105, 109, 58, 40, 37, 100, 44, 32, 37, 100, 44, 32, 37, 100, 41, 32, 103, 114, 105, 100, 68, 105, 109, 58, 40, 37, 100, 44, 32, 37, 100, 44, 32, 37, 100, 41, 10};

.visible .entry _Z9vectorAddPKfS0_Pfi(
	.param .u64 .ptr .align 1 _Z9vectorAddPKfS0_Pfi_param_0,
	.param .u64 .ptr .align 1 _Z9vectorAddPKfS0_Pfi_param_1,
	.param .u64 .ptr .align 1 _Z9vectorAddPKfS0_Pfi_param_2,
	.param .u32 _Z9vectorAddPKfS0_Pfi_param_3
)
{
	.reg .pred 	%p<2>;
	.reg .b32 	%r<6>;
	.reg .b32 	%f<4>;
	.reg .b64 	%rd<11>;

	ld.param.u64 	%rd1, [_Z9vectorAddPKfS0_Pfi_param_0];
	ld.param.u64 	%rd2, [_Z9vectorAddPKfS0_Pfi_param_1];
	ld.param.u64 	%rd3, [_Z9vectorAddPKfS0_Pfi_param_2];
	ld.param.u32 	%r2, [_Z9vectorAddPKfS0_Pfi_param_3];
	mov.u32 	%r3, %ntid.x;
	mov.u32 	%r4, %ctaid.x;
	mov.u32 	%r5, %tid.x;
	mad.lo.s32 	%r1, %r3, %r4, %r5;
	setp.ge.s32 	%p1, %r1, %r2;
	@%p1 bra 	$L__BB0_2;
	cvta.to.global.u64 	%rd4, %rd1;
	cvta.to.global.u64 	%rd5, %rd2;
	cvta.to.global.u64 	%rd6, %rd3;
	mul.wide.s32 	%rd7, %r1, 4;
	add.s64 	%rd8, %rd4, %rd7;
	ld.global.f32 	%f1, [%rd8];
	add.s64 	%rd9, %rd5, %rd7;
	ld.global.f32 	%f2, [%rd9];
	add.f32 	%f3, %f1, %f2;
	add.s64 	%rd10, %rd6, %rd7;
	st.global.f32 	[%rd10], %f3;
$L__BB0_2:
	ret;

}
	// .globl	_Z10checkIndexv
.visible .entry _Z10checkIndexv()
{
	.local .align 16 .b8 	__local_depot1[48];
	.reg .b64 	%SP;
	.reg .b64 	%SPL;
	.reg .b32 	%r<15>;
	.reg .b64 	%rd<5>;

	mov.u64 	%SPL, __local_depot1;
	cvta.local.u64 	%SP, %SPL;
	add.u64 	%rd1, %SP, 0;
	add.u64 	%rd2, %SPL, 0;
	mov.u32 	%r1, %tid.x;
	mov.u32 	%r2, %tid.y;
	mov.u32 	%r3, %tid.z;
	mov.u32 	%r4, %ctaid.x;
	mov.u32 	%r5, %ctaid.y;
	mov.u32 	%r6, %ctaid.z;
	mov.u32 	%r7, %ntid.x;
	mov.u32 	%r8, %ntid.y;
	mov.u32 	%r9, %ntid.z;
	mov.u32 	%r10, %nctaid.x;
	mov.u32 	%r11, %nctaid.y;
	mov.u32 	%r12, %nctaid.z;
	st.local.v4.u32 	[%rd2], {%r1, %r2, %r3, %r4};
	st.local.v4.u32 	[%rd2+16], {%r5, %r6, %r7, %r8};
	st.local.v4.u32 	[%rd2+32], {%r9, %r10, %r11, %r12};
	mov.u64 	%rd3, $str;
	cvta.global.u64 	%rd4, %rd3;
	{ // callseq 0, 0
	.param .b64 param0;
	st.param.b64 	[param0], %rd4;
	.param .b64 param1;
	st.param.b64 	[param1], %rd1;
	.param .b32 retval0;
	call.uni (retval0), 
	vprintf, 
	(
	param0, 
	param1
	);
	ld.param.b32 	%r13, [retval0];
	} // callseq 0
	ret;

}


// ===== COMPILED SASS (sm_100) =====

	.target	sm_100

	.elftype	@"ET_EXEC"


//--------------------- .note.nv.tkinfo           --------------------------
	.section	.note.nv.tkinfo,"",@"SHT_NOTE"
	.sectionflags	@"SHF_NOTE_NV_TKINFO"
	.tkinfo
        /*0018*/ 	.word	0x00000002
        /*0030*/ 	.string	""
        /*0030*/ 	.string	"ptxas"
        /*0030*/ 	.string	"Cuda compilation tools, release 13.0, V13.0.88"
        /*0030*/ 	.string	"Build cuda_13.0.r13.0/compiler.36424714_0"
        /*0030*/ 	.string	"-arch sm_100 -m 64 "



//--------------------- .note.nv.cuinfo           --------------------------
	.section	.note.nv.cuinfo,"",@"SHT_NOTE"
	.sectionflags	@"SHF_NOTE_NV_CUINFO"
        /*0018*/ 	.short	0x0002
        /*001a*/ 	.short	0x0064
        /*001c*/ 	.short	0x0082
	.zero		2


//--------------------- .nv.info                  --------------------------
	.section	.nv.info,"",@"SHT_CUDA_INFO"
	.align	4


	//----- nvinfo : EIATTR_REGCOUNT
	.align		4
        /*0000*/ 	.byte	0x04, 0x2f
        /*0002*/ 	.short	(.L_2 - .L_1)
	.align		4
.L_1:
        /*0004*/ 	.word	index@(_Z9vectorAddPKfS0_Pfi)
        /*0008*/ 	.word	0x0000000c


	//----- nvinfo : EIATTR_FRAME_SIZE
	.align		4
.L_2:
        /*000c*/ 	.byte	0x04, 0x11
        /*000e*/ 	.short	(.L_4 - .L_3)
	.align		4
.L_3:
        /*0010*/ 	.word	index@(_Z9vectorAddPKfS0_Pfi)
        /*0014*/ 	.word	0x00000000


	//----- nvinfo : EIATTR_REGCOUNT
	.align		4
.L_4:
        /*0018*/ 	.byte	0x04, 0x2f
        /*001a*/ 	.short	(.L_6 - .L_5)
	.align		4
.L_5:
        /*001c*/ 	.word	index@(_Z10checkIndexv)
        /*0020*/ 	.word	0x00000018


	//----- nvinfo : EIATTR_FRAME_SIZE
	.align		4
.L_6:
        /*0024*/ 	.byte	0x04, 0x11
        /*0026*/ 	.short	(.L_8 - .L_7)
	.align		4
.L_7:
        /*0028*/ 	.word	index@(_Z10checkIndexv)
        /*002c*/ 	.word	0x00000030


	//----- nvinfo : EIATTR_MIN_STACK_SIZE
	.align		4
.L_8:
        /*0030*/ 	.byte	0x04, 0x12
        /*0032*/ 	.short	(.L_10 - .L_9)
	.align		4
.L_9:
        /*0034*/ 	.word	index@(_Z10checkIndexv)
        /*0038*/ 	.word	0x00000030


	//----- nvinfo : EIATTR_MIN_STACK_SIZE
	.align		4
.L_10:
        /*003c*/ 	.byte	0x04, 0x12
        /*003e*/ 	.short	(.L_12 - .L_11)
	.align		4
.L_11:
        /*0040*/ 	.word	index@(_Z9vectorAddPKfS0_Pfi)
        /*0044*/ 	.word	0x00000000
.L_12:


//--------------------- .nv.compat                --------------------------
	.section	.nv.compat,"",@"SHT_CUDA_COMPAT_INFO"
	.align	4
        /*0000*/ 	.byte	0x02, 0x09, 0x00, 0x00, 0x02, 0x02, 0x01, 0x00, 0x02, 0x05, 0x05, 0x00, 0x03, 0x07, 0x01, 0x01
        /*0010*/ 	.byte	0x02, 0x03, 0x00, 0x00, 0x02, 0x06, 0x01, 0x00, 0x04, 0x0b, 0x08, 0x00, 0x09, 0x00, 0x00, 0x00
        /*0020*/ 	.byte	0x00, 0x00, 0x00, 0x00


//--------------------- .nv.info._Z10checkIndexv  --------------------------
	.section	.nv.info._Z10checkIndexv,"",@"SHT_CUDA_INFO"
	.sectionflags	@""
	.align	4


	//----- nvinfo : EIATTR_CUDA_API_VERSION
	.align		4
        /*0000*/ 	.byte	0x04, 0x37
        /*0002*/ 	.short	(.L_14 - .L_13)
.L_13:
        /*0004*/ 	.word	0x00000082


	//----- nvinfo : EIATTR_SPARSE_MMA_MASK
	.align		4
.L_14:
        /*0008*/ 	.byte	0x03, 0x50
        /*000a*/ 	.short	0x0000


	//----- nvinfo : EIATTR_MAXREG_COUNT
	.align		4
        /*000c*/ 	.byte	0x03, 0x1b
        /*000e*/ 	.short	0x00ff


	//----- nvinfo : EIATTR_EXTERNS
	.align		4
        /*0010*/ 	.byte	0x04, 0x0f
        /*0012*/ 	.short	(.L_16 - .L_15)


	//   ....[0]....
	.align		4
.L_15:
        /*0014*/ 	.word	index@(vprintf)


	//----- nvinfo : EIATTR_MERCURY_ISA_VERSION
	.align		4
.L_16:
        /*0018*/ 	.byte	0x03, 0x5f
        /*001a*/ 	.short	0x0101


	//----- nvinfo : EIATTR_VRC_CTA_INIT_COUNT
	.align		4
        /*001c*/ 	.byte	0x02, 0x4a
	.zero		1
	.zero		1


	//----- nvinfo : EIATTR_SYSCALL_OFFSETS
	.align		4
        /*0020*/ 	.byte	0x04, 0x46
        /*0022*/ 	.short	(.L_18 - .L_17)


	//   ....[0]....
.L_17:
        /*0024*/ 	.word	0x000001b0


	//----- nvinfo : EIATTR_EXIT_INSTR_OFFSETS
	.align		4
.L_18:
        /*0028*/ 	.byte	0x04, 0x1c
        /*002a*/ 	.short	(.L_20 - .L_19)


	//   ....[0]....
.L_19:
        /*002c*/ 	.word	0x000001c0


	//----- nvinfo : EIATTR_SW_WAR
	.align		4
.L_20:
        /*0030*/ 	.byte	0x04, 0x36
        /*0032*/ 	.short	(.L_22 - .L_21)
.L_21:
        /*0034*/ 	.word	0x00000008
.L_22:


//--------------------- .nv.info._Z9vectorAddPKfS0_Pfi --------------------------
	.section	.nv.info._Z9vectorAddPKfS0_Pfi,"",@"SHT_CUDA_INFO"
	.sectionflags	@""
	.align	4


	//----- nvinfo : EIATTR_CUDA_API_VERSION
	.align		4
        /*0000*/ 	.byte	0x04, 0x37
        /*0002*/ 	.short	(.L_24 - .L_23)
.L_23:
        /*0004*/ 	.word	0x00000082


	//----- nvinfo : EIATTR_KPARAM_INFO
	.align		4
.L_24:
        /*0008*/ 	.byte	0x04, 0x17
        /*000a*/ 	.short	(.L_26 - .L_25)
.L_25:
        /*000c*/ 	.word	0x00000000
        /*0010*/ 	.short	0x0003
        /*0012*/ 	.short	0x0018
        /*0014*/ 	.byte	0x00, 0xf0, 0x11, 0x00


	//----- nvinfo : EIATTR_KPARAM_INFO
	.align		4
.L_26:
        /*0018*/ 	.byte	0x04, 0x17
        /*001a*/ 	.short	(.L_28 - .L_27)
.L_27:
        /*001c*/ 	.word	0x00000000
        /*0020*/ 	.short	0x0002
        /*0022*/ 	.short	0x0010
        /*0024*/ 	.byte	0x00, 0xf5, 0x21, 0x00


	//----- nvinfo : EIATTR_KPARAM_INFO
	.align		4
.L_28:
        /*0028*/ 	.byte	0x04, 0x17
        /*002a*/ 	.short	(.L_30 - .L_29)
.L_29:
        /*002c*/ 	.word	0x00000000
        /*0030*/ 	.short	0x0001
        /*0032*/ 	.short	0x0008
        /*0034*/ 	.byte	0x00, 0xf5, 0x21, 0x00


	//----- nvinfo : EIATTR_KPARAM_INFO
	.align		4
.L_30:
        /*0038*/ 	.byte	0x04, 0x17
        /*003a*/ 	.short	(.L_32 - .L_31)
.L_31:
        /*003c*/ 	.word	0x00000000
        /*0040*/ 	.short	0x0000
        /*0042*/ 	.short	0x0000
        /*0044*/ 	.byte	0x00, 0xf5, 0x21, 0x00


	//----- nvinfo : EIATTR_SPARSE_MMA_MASK
	.align		4
.L_32:
        /*0048*/ 	.byte	0x03, 0x50
        /*004a*/ 	.short	0x0000


	//----- nvinfo : EIATTR_MAXREG_COUNT
	.align		4
        /*004c*/ 	.byte	0x03, 0x1b
        /*004e*/ 	.short	0x00ff


	//----- nvinfo : EIATTR_MERCURY_ISA_VERSION
	.align		4
        /*0050*/ 	.byte	0x03, 0x5f
        /*0052*/ 	.short	0x0101


	//----- nvinfo : EIATTR_VRC_CTA_INIT_COUNT
	.align		4
        /*0054*/ 	.byte	0x02, 0x4a
	.zero		1
	.zero		1


	//----- nvinfo : EIATTR_EXIT_INSTR_OFFSETS
	.align		4
        /*0058*/ 	.byte	0x04, 0x1c
        /*005a*/ 	.short	(.L_34 - .L_33)


	//   ....[0]....
.L_33:
        /*005c*/ 	.word	0x00000070


	//   ....[1]....
        /*0060*/ 	.word	0x00000130


	//----- nvinfo : EIATTR_CBANK_PARAM_SIZE
	.align		4
.L_34:
        /*0064*/ 	.byte	0x03, 0x19
        /*0066*/ 	.short	0x001c


	//----- nvinfo : EIATTR_PARAM_CBANK
	.align		4
        /*0068*/ 	.byte	0x04, 0x0a
        /*006a*/ 	.short	(.L_36 - .L_35)
	.align		4
.L_35:
        /*006c*/ 	.word	index@(.nv.constant0._Z9vectorAddPKfS0_Pfi)
        /*0070*/ 	.short	0x0380
        /*0072*/ 	.short	0x001c


	//----- nvinfo : EIATTR_SW_WAR
	.align		4
.L_36:
        /*0074*/ 	.byte	0x04, 0x36
        /*0076*/ 	.short	(.L_38 - .L_37)
.L_37:
        /*0078*/ 	.word	0x00000008
.L_38:


//--------------------- .nv.callgraph             --------------------------
	.section	.nv.callgraph,"",@"SHT_CUDA_CALLGRAPH"
	.align	4
	.sectionentsize	8
	.align		4
        /*0000*/ 	.word	0x00000000
	.align		4
        /*0004*/ 	.word	0xffffffff
	.align		4
        /*0008*/ 	.word	index@(_Z10checkIndexv)
	.align		4
        /*000c*/ 	.word	index@(vprintf)
	.align		4
        /*0010*/ 	.word	0x00000000
	.align		4
        /*0014*/ 	.word	0xfffffffe
	.align		4
        /*0018*/ 	.word	0x00000000
	.align		4
        /*001c*/ 	.word	0xfffffffd
	.align		4
        /*0020*/ 	.word	0x00000000
	.align		4
        /*0024*/ 	.word	0xfffffffc


//--------------------- .nv.constant4             --------------------------
	.section	.nv.constant4,"a",@progbits
	.align	8
	.align		8
.nv.constant4:
        /*0000*/ 	.dword	vprintf
	.align		8
        /*0008*/ 	.dword	$str


//--------------------- .text._Z10checkIndexv     --------------------------
	.section	.text._Z10checkIndexv,"ax",@progbits
	.align	128
        .global         _Z10checkIndexv
        .type           _Z10checkIndexv,@function
        .size           _Z10checkIndexv,(.L_x_3 - _Z10checkIndexv)
        .other          _Z10checkIndexv,@"STO_CUDA_ENTRY STV_DEFAULT"
_Z10checkIndexv:
.text._Z10checkIndexv:
[----:B------:R-:W0:Y:S01]  /*0000*/  LDC R1, c[0x0][0x37c] ;  /* 0x0000df00ff017b82 */ /* 0x000e220000000800 */
[----:B------:R-:W1:Y:S01]  /*0010*/  S2R R8, SR_TID.X ;  /* 0x0000000000087919 */ /* 0x000e620000002100 */
[----:B------:R-:W2:Y:S06]  /*0020*/  LDCU UR5, c[0x0][0x2fc] ;  /* 0x00005f80ff0577ac */ /* 0x000eac0008000800 */
[----:B------:R-:W3:Y:S01]  /*0030*/  LDC R14, c[0x0][0x360] ;  /* 0x0000d800ff0e7b82 */ /* 0x000ee20000000800 */
[----:B0-----:R-:W-:Y:S01]  /*0040*/  VIADD R1, R1, 0xffffffd0 ;  /* 0xffffffd001017836 */ /* 0x001fe20000000000 */
[----:B------:R-:W1:Y:S01]  /*0050*/  S2R R9, SR_TID.Y ;  /* 0x0000000000097919 */ /* 0x000e620000002200 */
[----:B------:R-:W-:Y:S01]  /*0060*/  MOV R0, 0x0 ;  /* 0x0000000000007802 */ /* 0x000fe20000000f00 */
[----:B------:R-:W0:Y:S01]  /*0070*/  LDCU UR4, c[0x0][0x2f8] ;  /* 0x00005f00ff0477ac */ /* 0x000e220008000800 */
[----:B------:R-:W1:Y:S03]  /*0080*/  S2R R10, SR_TID.Z ;  /* 0x00000000000a7919 */ /* 0x000e660000002300 */
[----:B------:R-:W3:Y:S01]  /*0090*/  LDC R15, c[0x0][0x364] ;  /* 0x0000d900ff0f7b82 */ /* 0x000ee20000000800 */
[----:B------:R-:W4:Y:S01]  /*00a0*/  LDCU.64 UR6, c[0x4][0x8] ;  /* 0x01000100ff0677ac */ /* 0x000f220008000a00 */
[----:B------:R-:W1:Y:S01]  /*00b0*/  S2R R11, SR_CTAID.X ;  /* 0x00000000000b7919 */ /* 0x000e620000002500 */
[----:B------:R-:W3:Y:S05]  /*00c0*/  S2R R12, SR_CTAID.Y ;  /* 0x00000000000c7919 */ /* 0x000eea0000002600 */
[----:B------:R-:W5:Y:S01]  /*00d0*/  LDC R16, c[0x0][0x368] ;  /* 0x0000da00ff107b82 */ /* 0x000f620000000800 */
[----:B------:R-:W3:Y:S01]  /*00e0*/  S2R R13, SR_CTAID.Z ;  /* 0x00000000000d7919 */ /* 0x000ee20000002700 */
[----:B0-----:R-:W-:-:S06]  /*00f0*/  IADD3 R6, P0, PT, R1, UR4, RZ ;  /* 0x0000000401067c10 */ /* 0x001fcc000ff1e0ff */
[----:B------:R-:W5:Y:S01]  /*0100*/  LDC R17, c[0x0][0x370] ;  /* 0x0000dc00ff117b82 */ /* 0x000f620000000800 */
[----:B----4-:R-:W-:Y:S01]  /*0110*/  IMAD.U32 R4, RZ, RZ, UR6 ;  /* 0x00000006ff047e24 */ /* 0x010fe2000f8e00ff */
[----:B------:R-:W-:Y:S01]  /*0120*/  MOV R5, UR7 ;  /* 0x0000000700057c02 */ /* 0x000fe20008000f00 */
[----:B--2---:R-:W-:-:S05]  /*0130*/  IMAD.X R7, RZ, RZ, UR5, P0 ;  /* 0x00000005ff077e24 */ /* 0x004fca00080e06ff */
[----:B------:R-:W5:Y:S08]  /*0140*/  LDC R18, c[0x0][0x374] ;  /* 0x0000dd00ff127b82 */ /* 0x000f700000000800 */
[----:B------:R-:W5:Y:S01]  /*0150*/  LDC R19, c[0x0][0x378] ;  /* 0x0000de00ff137b82 */ /* 0x000f620000000800 */
[----:B-1----:R0:W-:Y:S07]  /*0160*/  STL.128 [R1], R8 ;  /* 0x0000000801007387 */ /* 0x0021ee0000100c00 */
[----:B------:R0:W1:Y:S01]  /*0170*/  LDC.64 R2, c[0x4][R0] ;  /* 0x0100000000027b82 */ /* 0x0000620000000a00 */
[----:B---3--:R0:W-:Y:S04]  /*0180*/  STL.128 [R1+0x10], R12 ;  /* 0x0000100c01007387 */ /* 0x0081e80000100c00 */
[----:B-----5:R0:W-:Y:S02]  /*0190*/  STL.128 [R1+0x20], R16 ;  /* 0x0000201001007387 */ /* 0x0201e40000100c00 */
[----:B------:R-:W-:-:S07]  /*01a0*/  LEPC R20, `(.L_x_0) ;  /* 0x000000001014794e */ /* 0x000fce0000000000 */
[----:B01----:R-:W-:Y:S05]  /*01b0*/  CALL.ABS.NOINC R2 ;  /* 0x0000000002007343 */ /* 0x003fea0003c00000 */
.L_x_0:
[----:B------:R-:W-:Y:S05]  /*01c0*/  EXIT ;  /* 0x000000000000794d */ /* 0x000fea0003800000 */
.L_x_1:
[----:B------:R-:W-:-:S00]  /*01d0*/  BRA `(.L_x_1) ;  /* 0xfffffffc00fc7947 */ /* 0x000fc0000383ffff */
[----:B------:R-:W-:-:S00]  /*01e0*/  NOP ;  /* 0x0000000000007918 */ /* 0x000fc00000000000 */
        /* <DEDUP_REMOVED lines=9> */
.L_x_3:


//--------------------- .text._Z9vectorAddPKfS0_Pfi --------------------------
	.section	.text._Z9vectorAddPKfS0_Pfi,"ax",@progbits
	.align	128
        .global         _Z9vectorAddPKfS0_Pfi
        .type           _Z9vectorAddPKfS0_Pfi,@function
        .size           _Z9vectorAddPKfS0_Pfi,(.L_x_4 - _Z9vectorAddPKfS0_Pfi)
        .other          _Z9vectorAddPKfS0_Pfi,@"STO_CUDA_ENTRY STV_DEFAULT"
_Z9vectorAddPKfS0_Pfi:
.text._Z9vectorAddPKfS0_Pfi:
[----:B------:R-:W-:Y:S01]  /*0000*/  LDC R1, c[0x0][0x37c] ;  /* 0x0000df00ff017b82 */ /* 0x000fe20000000800 */
[----:B------:R-:W0:Y:S01]  /*0010*/  S2R R9, SR_CTAID.X ;  /* 0x0000000000097919 */ /* 0x000e220000002500 */
[----:B------:R-:W0:Y:S01]  /*0020*/  LDCU UR4, c[0x0][0x360] ;  /* 0x00006c00ff0477ac */ /* 0x000e220008000800 */
[----:B------:R-:W0:Y:S01]  /*0030*/  S2R R0, SR_TID.X ;  /* 0x0000000000007919 */ /* 0x000e220000002100 */
[----:B------:R-:W1:Y:S01]  /*0040*/  LDCU UR5, c[0x0][0x398] ;  /* 0x00007300ff0577ac */ /* 0x000e620008000800 */
[----:B0-----:R-:W-:-:S05]  /*0050*/  IMAD R9, R9, UR4, R0 ;  /* 0x0000000409097c24 */ /* 0x001fca000f8e0200 */
[----:B-1----:R-:W-:-:S13]  /*0060*/  ISETP.GE.AND P0, PT, R9, UR5, PT ;  /* 0x0000000509007c0c */ /* 0x002fda000bf06270 */
[----:B------:R-:W-:Y:S05]  /*0070*/  @P0 EXIT ;  /* 0x000000000000094d */ /* 0x000fea0003800000 */
[----:B------:R-:W0:Y:S01]  /*0080*/  LDC.64 R2, c[0x0][0x380] ;  /* 0x0000e000ff027b82 */ /* 0x000e220000000a00 */
[----:B------:R-:W1:Y:S07]  /*0090*/  LDCU.64 UR4, c[0x0][0x358] ;  /* 0x00006b00ff0477ac */ /* 0x000e6e0008000a00 */
[----:B------:R-:W2:Y:S08]  /*00a0*/  LDC.64 R4, c[0x0][0x388] ;  /* 0x0000e200ff047b82 */ /* 0x000eb00000000a00 */
[----:B------:R-:W3:Y:S01]  /*00b0*/  LDC.64 R6, c[0x0][0x390] ;  /* 0x0000e400ff067b82 */ /* 0x000ee20000000a00 */
[----:B0-----:R-:W-:-:S06]  /*00c0*/  IMAD.WIDE R2, R9, 0x4, R2 ;  /* 0x0000000409027825 */ /* 0x001fcc00078e0202 */
[----:B-1----:R-:W4:Y:S01]  /*00d0*/  LDG.E R2, desc[UR4][R2.64] ;  /* 0x0000000402027981 */ /* 0x002f22000c1e1900 */
[----:B--2---:R-:W-:-:S06]  /*00e0*/  IMAD.WIDE R4, R9, 0x4, R4 ;  /* 0x0000000409047825 */ /* 0x004fcc00078e0204 */
[----:B------:R-:W4:Y:S01]  /*00f0*/  LDG.E R5, desc[UR4][R4.64] ;  /* 0x0000000404057981 */ /* 0x000f22000c1e1900 */
[----:B---3--:R-:W-:-:S04]  /*0100*/  IMAD.WIDE R6, R9, 0x4, R6 ;  /* 0x0000000409067825 */ /* 0x008fc800078e0206 */
[----:B----4-:R-:W-:-:S05]  /*0110*/  FADD R9, R2, R5 ;  /* 0x0000000502097221 */ /* 0x010fca0000000000 */
[----:B------:R-:W-:Y:S01]  /*0120*/  STG.E desc[UR4][R6.64], R9 ;  /* 0x0000000906007986 */ /* 0x000fe2000c101904 */
[----:B------:R-:W-:Y:S05]  /*0130*/  EXIT ;  /* 0x000000000000794d */ /* 0x000fea0003800000 */
.L_x_2:
        /* <DEDUP_REMOVED lines=12> */
.L_x_4:


//--------------------- .nv.global.init           --------------------------
	.section	.nv.global.init,"aw",@progbits
.nv.global.init:
	.type		$str,@object
	.size		$str,(.L_0 - $str)
$str:
        /*0000*/ 	.byte	0x74, 0x68, 0x72, 0x65, 0x61, 0x64, 0x49, 0x64, 0x78, 0x3a, 0x28, 0x25, 0x64, 0x2c, 0x20, 0x25
        /*0010*/ 	.byte	0x64, 0x2c, 0x20, 0x25, 0x64, 0x29, 0x20, 0x62, 0x6c, 0x6f, 0x63, 0x6b, 0x49, 0x64, 0x78, 0x3a
        /*0020*/ 	.byte	0x28, 0x25, 0x64, 0x2c, 0x20, 0x25, 0x64, 0x2c, 0x20, 0x25, 0x64, 0x29, 0x20, 0x62, 0x6c, 0x6f
        /*0030*/ 	.byte	0x63, 0x6b, 0x44, 0x69, 0x6d, 0x3a, 0x28, 0x25, 0x64, 0x2c, 0x20, 0x25, 0x64, 0x2c, 0x20, 0x25
        /*0040*/ 	.byte	0x64, 0x29, 0x20, 0x67, 0x72, 0x69, 0x64, 0x44, 0x69, 0x6d, 0x3a, 0x28, 0x25, 0x64, 0x2c, 0x20
        /*0050*/ 	.byte	0x25, 0x64, 0x2c, 0x20, 0x25, 0x64, 0x29, 0x0a, 0x00
.L_0:


//--------------------- .nv.shared.reserved.0     --------------------------
	.section	.nv.shared.reserved.0,"aw",@nobits
	.weak		__nv_reservedSMEM_offset_0_alias
	.size		__nv_reservedSMEM_offset_0_alias, 0, 64
	.other		__nv_reservedSMEM_offset_0_alias,@"STO_CUDA_RESERVED_SHARED STV_DEFAULT"
__nv_reservedSMEM_offset_0_alias:
	.zero		0
	.zero		64


//--------------------- .nv.constant0._Z10checkIndexv --------------------------
	.section	.nv.constant0._Z10checkIndexv,"a",@progbits
	.sectionflags	@""
	.align	4
.nv.constant0._Z10checkIndexv:
	.zero		896


//--------------------- .nv.constant0._Z9vectorAddPKfS0_Pfi --------------------------
	.section	.nv.constant0._Z9vectorAddPKfS0_Pfi,"a",@progbits
	.sectionflags	@""
	.align	4
.nv.constant0._Z9vectorAddPKfS0_Pfi:
	.zero		924


//--------------------- SYMBOLS --------------------------

	.type		.nv.reservedSmem.offset0,@object
	.size		.nv.reservedSmem.offset0,0x4
	.type		vprintf,@function
